//
// Generated by NVIDIA NVVM Compiler
//
// Compiler Build ID: CL-36424714
// Cuda compilation tools, release 13.0, V13.0.88
// Based on NVVM 20.0.0
//

.version 9.0
.target sm_100
.address_size 64

	// .globl	_Z14kernel_vec_addPKfS0_Pfi

.visible .entry _Z14kernel_vec_addPKfS0_Pfi(
	.param .u64 .ptr .align 1 _Z14kernel_vec_addPKfS0_Pfi_param_0,
	.param .u64 .ptr .align 1 _Z14kernel_vec_addPKfS0_Pfi_param_1,
	.param .u64 .ptr .align 1 _Z14kernel_vec_addPKfS0_Pfi_param_2,
	.param .u32 _Z14kernel_vec_addPKfS0_Pfi_param_3
)
{
	.reg .pred 	%p<2>;
	.reg .b32 	%r<6>;
	.reg .b32 	%f<4>;
	.reg .b64 	%rd<11>;

	ld.param.u64 	%rd1, [_Z14kernel_vec_addPKfS0_Pfi_param_0];
	ld.param.u64 	%rd2, [_Z14kernel_vec_addPKfS0_Pfi_param_1];
	ld.param.u64 	%rd3, [_Z14kernel_vec_addPKfS0_Pfi_param_2];
	ld.param.u32 	%r2, [_Z14kernel_vec_addPKfS0_Pfi_param_3];
	mov.u32 	%r3, %ctaid.x;
	mov.u32 	%r4, %ntid.x;
	mov.u32 	%r5, %tid.x;
	mad.lo.s32 	%r1, %r3, %r4, %r5;
	setp.ge.s32 	%p1, %r1, %r2;
	@%p1 bra 	$L__BB0_2;
	cvta.to.global.u64 	%rd4, %rd1;
	cvta.to.global.u64 	%rd5, %rd2;
	cvta.to.global.u64 	%rd6, %rd3;
	mul.wide.s32 	%rd7, %r1, 4;
	add.s64 	%rd8, %rd4, %rd7;
	ld.global.f32 	%f1, [%rd8];
	add.s64 	%rd9, %rd5, %rd7;
	ld.global.f32 	%f2, [%rd9];
	add.f32 	%f3, %f1, %f2;
	add.s64 	%rd10, %rd6, %rd7;
	st.global.f32 	[%rd10], %f3;
$L__BB0_2:
	ret;

}
	// .globl	_Z14kernel_vec_subPKfS0_Pfi
.visible .entry _Z14kernel_vec_subPKfS0_Pfi(
	.param .u64 .ptr .align 1 _Z14kernel_vec_subPKfS0_Pfi_param_0,
	.param .u64 .ptr .align 1 _Z14kernel_vec_subPKfS0_Pfi_param_1,
	.param .u64 .ptr .align 1 _Z14kernel_vec_subPKfS0_Pfi_param_2,
	.param .u32 _Z14kernel_vec_subPKfS0_Pfi_param_3
)
{
	.reg .pred 	%p<2>;
	.reg .b32 	%r<6>;
	.reg .b32 	%f<4>;
	.reg .b64 	%rd<11>;

	ld.param.u64 	%rd1, [_Z14kernel_vec_subPKfS0_Pfi_param_0];
	ld.param.u64 	%rd2, [_Z14kernel_vec_subPKfS0_Pfi_param_1];
	ld.param.u64 	%rd3, [_Z14kernel_vec_subPKfS0_Pfi_param_2];
	ld.param.u32 	%r2, [_Z14kernel_vec_subPKfS0_Pfi_param_3];
	mov.u32 	%r3, %ctaid.x;
	mov.u32 	%r4, %ntid.x;
	mov.u32 	%r5, %tid.x;
	mad.lo.s32 	%r1, %r3, %r4, %r5;
	setp.ge.s32 	%p1, %r1, %r2;
	@%p1 bra 	$L__BB1_2;
	cvta.to.global.u64 	%rd4, %rd1;
	cvta.to.global.u64 	%rd5, %rd2;
	cvta.to.global.u64 	%rd6, %rd3;
	mul.wide.s32 	%rd7, %r1, 4;
	add.s64 	%rd8, %rd4, %rd7;
	ld.global.f32 	%f1, [%rd8];
	add.s64 	%rd9, %rd5, %rd7;
	ld.global.f32 	%f2, [%rd9];
	sub.f32 	%f3, %f1, %f2;
	add.s64 	%rd10, %rd6, %rd7;
	st.global.f32 	[%rd10], %f3;
$L__BB1_2:
	ret;

}
	// .globl	_Z14kernel_vec_mulPKfS0_Pfi
.visible .entry _Z14kernel_vec_mulPKfS0_Pfi(
	.param .u64 .ptr .align 1 _Z14kernel_vec_mulPKfS0_Pfi_param_0,
	.param .u64 .ptr .align 1 _Z14kernel_vec_mulPKfS0_Pfi_param_1,
	.param .u64 .ptr .align 1 _Z14kernel_vec_mulPKfS0_Pfi_param_2,
	.param .u32 _Z14kernel_vec_mulPKfS0_Pfi_param_3
)
{
	.reg .pred 	%p<2>;
	.reg .b32 	%r<6>;
	.reg .b32 	%f<4>;
	.reg .b64 	%rd<11>;

	ld.param.u64 	%rd1, [_Z14kernel_vec_mulPKfS0_Pfi_param_0];
	ld.param.u64 	%rd2, [_Z14kernel_vec_mulPKfS0_Pfi_param_1];
	ld.param.u64 	%rd3, [_Z14kernel_vec_mulPKfS0_Pfi_param_2];
	ld.param.u32 	%r2, [_Z14kernel_vec_mulPKfS0_Pfi_param_3];
	mov.u32 	%r3, %ctaid.x;
	mov.u32 	%r4, %ntid.x;
	mov.u32 	%r5, %tid.x;
	mad.lo.s32 	%r1, %r3, %r4, %r5;
	setp.ge.s32 	%p1, %r1, %r2;
	@%p1 bra 	$L__BB2_2;
	cvta.to.global.u64 	%rd4, %rd1;
	cvta.to.global.u64 	%rd5, %rd2;
	cvta.to.global.u64 	%rd6, %rd3;
	mul.wide.s32 	%rd7, %r1, 4;
	add.s64 	%rd8, %rd4, %rd7;
	ld.global.f32 	%f1, [%rd8];
	add.s64 	%rd9, %rd5, %rd7;
	ld.global.f32 	%f2, [%rd9];
	mul.f32 	%f3, %f1, %f2;
	add.s64 	%rd10, %rd6, %rd7;
	st.global.f32 	[%rd10], %f3;
$L__BB2_2:
	ret;

}


// ===== COMPILED SASS (sm_100) =====

	.target	sm_100

	.elftype	@"ET_EXEC"


//--------------------- .note.nv.tkinfo           --------------------------
	.section	.note.nv.tkinfo,"",@"SHT_NOTE"
	.sectionflags	@"SHF_NOTE_NV_TKINFO"
	.tkinfo
        /*0018*/ 	.word	0x00000002
        /*0030*/ 	.string	""
        /*0030*/ 	.string	"ptxas"
        /*0030*/ 	.string	"Cuda compilation tools, release 13.0, V13.0.88"
        /*0030*/ 	.string	"Build cuda_13.0.r13.0/compiler.36424714_0"
        /*0030*/ 	.string	"-arch sm_100 -m 64 "



//--------------------- .note.nv.cuinfo           --------------------------
	.section	.note.nv.cuinfo,"",@"SHT_NOTE"
	.sectionflags	@"SHF_NOTE_NV_CUINFO"
        /*0018*/ 	.short	0x0002
        /*001a*/ 	.short	0x0064
        /*001c*/ 	.short	0x0082
	.zero		2


//--------------------- .nv.info                  --------------------------
	.section	.nv.info,"",@"SHT_CUDA_INFO"
	.align	4


	//----- nvinfo : EIATTR_REGCOUNT
	.align		4
        /*0000*/ 	.byte	0x04, 0x2f
        /*0002*/ 	.short	(.L_1 - .L_0)
	.align		4
.L_0:
        /*0004*/ 	.word	index@(_Z14kernel_vec_addPKfS0_Pfi)
        /*0008*/ 	.word	0x0000000c


	//----- nvinfo : EIATTR_FRAME_SIZE
	.align		4
.L_1:
        /*000c*/ 	.byte	0x04, 0x11
        /*000e*/ 	.short	(.L_3 - .L_2)
	.align		4
.L_2:
        /*0010*/ 	.word	index@(_Z14kernel_vec_addPKfS0_Pfi)
        /*0014*/ 	.word	0x00000000


	//----- nvinfo : EIATTR_REGCOUNT
	.align		4
.L_3:
        /*0018*/ 	.byte	0x04, 0x2f
        /*001a*/ 	.short	(.L_5 - .L_4)
	.align		4
.L_4:
        /*001c*/ 	.word	index@(_Z14kernel_vec_subPKfS0_Pfi)
        /*0020*/ 	.word	0x0000000c


	//----- nvinfo : EIATTR_FRAME_SIZE
	.align		4
.L_5:
        /*0024*/ 	.byte	0x04, 0x11
        /*0026*/ 	.short	(.L_7 - .L_6)
	.align		4
.L_6:
        /*0028*/ 	.word	index@(_Z14kernel_vec_subPKfS0_Pfi)
        /*002c*/ 	.word	0x00000000


	//----- nvinfo : EIATTR_REGCOUNT
	.align		4
.L_7:
        /*0030*/ 	.byte	0x04, 0x2f
        /*0032*/ 	.short	(.L_9 - .L_8)
	.align		4
.L_8:
        /*0034*/ 	.word	index@(_Z14kernel_vec_mulPKfS0_Pfi)
        /*0038*/ 	.word	0x0000000c


	//----- nvinfo : EIATTR_FRAME_SIZE
	.align		4
.L_9:
        /*003c*/ 	.byte	0x04, 0x11
        /*003e*/ 	.short	(.L_11 - .L_10)
	.align		4
.L_10:
        /*0040*/ 	.word	index@(_Z14kernel_vec_mulPKfS0_Pfi)
        /*0044*/ 	.word	0x00000000


	//----- nvinfo : EIATTR_MIN_STACK_SIZE
	.align		4
.L_11:
        /*0048*/ 	.byte	0x04, 0x12
        /*004a*/ 	.short	(.L_13 - .L_12)
	.align		4
.L_12:
        /*004c*/ 	.word	index@(_Z14kernel_vec_mulPKfS0_Pfi)
        /*0050*/ 	.word	0x00000000


	//----- nvinfo : EIATTR_MIN_STACK_SIZE
	.align		4
.L_13:
        /*0054*/ 	.byte	0x04, 0x12
        /*0056*/ 	.short	(.L_15 - .L_14)
	.align		4
.L_14:
        /*0058*/ 	.word	index@(_Z14kernel_vec_subPKfS0_Pfi)
        /*005c*/ 	.word	0x00000000


	//----- nvinfo : EIATTR_MIN_STACK_SIZE
	.align		4
.L_15:
        /*0060*/ 	.byte	0x04, 0x12
        /*0062*/ 	.short	(.L_17 - .L_16)
	.align		4
.L_16:
        /*0064*/ 	.word	index@(_Z14kernel_vec_addPKfS0_Pfi)
        /*0068*/ 	.word	0x00000000
.L_17:


//--------------------- .nv.compat                --------------------------
	.section	.nv.compat,"",@"SHT_CUDA_COMPAT_INFO"
	.align	4
        /*0000*/ 	.byte	0x02, 0x09, 0x00, 0x00, 0x02, 0x02, 0x01, 0x00, 0x02, 0x05, 0x05, 0x00, 0x03, 0x07, 0x01, 0x01
        /*0010*/ 	.byte	0x02, 0x03, 0x00, 0x00, 0x02, 0x06, 0x01, 0x00, 0x04, 0x0b, 0x08, 0x00, 0x09, 0x00, 0x00, 0x00
        /*0020*/ 	.byte	0x00, 0x00, 0x00, 0x00


//--------------------- .nv.info._Z14kernel_vec_mulPKfS0_Pfi --------------------------
	.section	.nv.info._Z14kernel_vec_mulPKfS0_Pfi,"",@"SHT_CUDA_INFO"
	.sectionflags	@""
	.align	4


	//----- nvinfo : EIATTR_CUDA_API_VERSION
	.align		4
        /*0000*/ 	.byte	0x04, 0x37
        /*0002*/ 	.short	(.L_19 - .L_18)
.L_18:
        /*0004*/ 	.word	0x00000082


	//----- nvinfo : EIATTR_KPARAM_INFO
	.align		4
.L_19:
        /*0008*/ 	.byte	0x04, 0x17
        /*000a*/ 	.short	(.L_21 - .L_20)
.L_20:
        /*000c*/ 	.word	0x00000000
        /*0010*/ 	.short	0x0003
        /*0012*/ 	.short	0x0018
        /*0014*/ 	.byte	0x00, 0xf0, 0x11, 0x00


	//----- nvinfo : EIATTR_KPARAM_INFO
	.align		4
.L_21:
        /*0018*/ 	.byte	0x04, 0x17
        /*001a*/ 	.short	(.L_23 - .L_22)
.L_22:
        /*001c*/ 	.word	0x00000000
        /*0020*/ 	.short	0x0002
        /*0022*/ 	.short	0x0010
        /*0024*/ 	.byte	0x00, 0xf5, 0x21, 0x00


	//----- nvinfo : EIATTR_KPARAM_INFO
	.align		4
.L_23:
        /*0028*/ 	.byte	0x04, 0x17
        /*002a*/ 	.short	(.L_25 - .L_24)
.L_24:
        /*002c*/ 	.word	0x00000000
        /*0030*/ 	.short	0x0001
        /*0032*/ 	.short	0x0008
        /*0034*/ 	.byte	0x00, 0xf5, 0x21, 0x00


	//----- nvinfo : EIATTR_KPARAM_INFO
	.align		4
.L_25:
        /*0038*/ 	.byte	0x04, 0x17
        /*003a*/ 	.short	(.L_27 - .L_26)
.L_26:
        /*003c*/ 	.word	0x00000000
        /*0040*/ 	.short	0x0000
        /*0042*/ 	.short	0x0000
        /*0044*/ 	.byte	0x00, 0xf5, 0x21, 0x00


	//----- nvinfo : EIATTR_SPARSE_MMA_MASK
	.align		4
.L_27:
        /*0048*/ 	.byte	0x03, 0x50
        /*004a*/ 	.short	0x0000


	//----- nvinfo : EIATTR_MAXREG_COUNT
	.align		4
        /*004c*/ 	.byte	0x03, 0x1b
        /*004e*/ 	.short	0x00ff


	//----- nvinfo : EIATTR_MERCURY_ISA_VERSION
	.align		4
        /*0050*/ 	.byte	0x03, 0x5f
        /*0052*/ 	.short	0x0101


	//----- nvinfo : EIATTR_VRC_CTA_INIT_COUNT
	.align		4
        /*0054*/ 	.byte	0x02, 0x4a
	.zero		1
	.zero		1


	//----- nvinfo : EIATTR_EXIT_INSTR_OFFSETS
	.align		4
        /*0058*/ 	.byte	0x04, 0x1c
        /*005a*/ 	.short	(.L_29 - .L_28)


	//   ....[0]....
.L_28:
        /*005c*/ 	.word	0x00000070


	//   ....[1]....
        /*0060*/ 	.word	0x00000130


	//----- nvinfo : EIATTR_CBANK_PARAM_SIZE
	.align		4
.L_29:
        /*0064*/ 	.byte	0x03, 0x19
        /*0066*/ 	.short	0x001c


	//----- nvinfo : EIATTR_PARAM_CBANK
	.align		4
        /*0068*/ 	.byte	0x04, 0x0a
        /*006a*/ 	.short	(.L_31 - .L_30)
	.align		4
.L_30:
        /*006c*/ 	.word	index@(.nv.constant0._Z14kernel_vec_mulPKfS0_Pfi)
        /*0070*/ 	.short	0x0380
        /*0072*/ 	.short	0x001c


	//----- nvinfo : EIATTR_SW_WAR
	.align		4
.L_31:
        /*0074*/ 	.byte	0x04, 0x36
        /*0076*/ 	.short	(.L_33 - .L_32)
.L_32:
        /*0078*/ 	.word	0x00000008
.L_33:


//--------------------- .nv.info._Z14kernel_vec_subPKfS0_Pfi --------------------------
	.section	.nv.info._Z14kernel_vec_subPKfS0_Pfi,"",@"SHT_CUDA_INFO"
	.sectionflags	@""
	.align	4


	//----- nvinfo : EIATTR_CUDA_API_VERSION
	.align		4
        /*0000*/ 	.byte	0x04, 0x37
        /*0002*/ 	.short	(.L_35 - .L_34)
.L_34:
        /*0004*/ 	.word	0x00000082


	//----- nvinfo : EIATTR_KPARAM_INFO
	.align		4
.L_35:
        /*0008*/ 	.byte	0x04, 0x17
        /*000a*/ 	.short	(.L_37 - .L_36)
.L_36:
        /*000c*/ 	.word	0x00000000
        /*0010*/ 	.short	0x0003
        /*0012*/ 	.short	0x0018
        /*0014*/ 	.byte	0x00, 0xf0, 0x11, 0x00


	//----- nvinfo : EIATTR_KPARAM_INFO
	.align		4
.L_37:
        /*0018*/ 	.byte	0x04, 0x17
        /*001a*/ 	.short	(.L_39 - .L_38)
.L_38:
        /*001c*/ 	.word	0x00000000
        /*0020*/ 	.short	0x0002
        /*0022*/ 	.short	0x0010
        /*0024*/ 	.byte	0x00, 0xf5, 0x21, 0x00


	//----- nvinfo : EIATTR_KPARAM_INFO
	.align		4
.L_39:
        /*0028*/ 	.byte	0x04, 0x17
        /*002a*/ 	.short	(.L_41 - .L_40)
.L_40:
        /*002c*/ 	.word	0x00000000
        /*0030*/ 	.short	0x0001
        /*0032*/ 	.short	0x0008
        /*0034*/ 	.byte	0x00, 0xf5, 0x21, 0x00


	//----- nvinfo : EIATTR_KPARAM_INFO
	.align		4
.L_41:
        /*0038*/ 	.byte	0x04, 0x17
        /*003a*/ 	.short	(.L_43 - .L_42)
.L_42:
        /*003c*/ 	.word	0x00000000
        /*0040*/ 	.short	0x0000
        /*0042*/ 	.short	0x0000
        /*0044*/ 	.byte	0x00, 0xf5, 0x21, 0x00


	//----- nvinfo : EIATTR_SPARSE_MMA_MASK
	.align		4
.L_43:
        /*0048*/ 	.byte	0x03, 0x50
        /*004a*/ 	.short	0x0000


	//----- nvinfo : EIATTR_MAXREG_COUNT
	.align		4
        /*004c*/ 	.byte	0x03, 0x1b
        /*004e*/ 	.short	0x00ff


	//----- nvinfo : EIATTR_MERCURY_ISA_VERSION
	.align		4
        /*0050*/ 	.byte	0x03, 0x5f
        /*0052*/ 	.short	0x0101


	//----- nvinfo : EIATTR_VRC_CTA_INIT_COUNT
	.align		4
        /*0054*/ 	.byte	0x02, 0x4a
	.zero		1
	.zero		1


	//----- nvinfo : EIATTR_EXIT_INSTR_OFFSETS
	.align		4
        /*0058*/ 	.byte	0x04, 0x1c
        /*005a*/ 	.short	(.L_45 - .L_44)


	//   ....[0]....
.L_44:
        /*005c*/ 	.word	0x00000070


	//   ....[1]....
        /*0060*/ 	.word	0x00000130


	//----- nvinfo : EIATTR_CBANK_PARAM_SIZE
	.align		4
.L_45:
        /*0064*/ 	.byte	0x03, 0x19
        /*0066*/ 	.short	0x001c


	//----- nvinfo : EIATTR_PARAM_CBANK
	.align		4
        /*0068*/ 	.byte	0x04, 0x0a
        /*006a*/ 	.short	(.L_47 - .L_46)
	.align		4
.L_46:
        /*006c*/ 	.word	index@(.nv.constant0._Z14kernel_vec_subPKfS0_Pfi)
        /*0070*/ 	.short	0x0380
        /*0072*/ 	.short	0x001c


	//----- nvinfo : EIATTR_SW_WAR
	.align		4
.L_47:
        /*0074*/ 	.byte	0x04, 0x36
        /*0076*/ 	.short	(.L_49 - .L_48)
.L_48:
        /*0078*/ 	.word	0x00000008
.L_49:


//--------------------- .nv.info._Z14kernel_vec_addPKfS0_Pfi --------------------------
	.section	.nv.info._Z14kernel_vec_addPKfS0_Pfi,"",@"SHT_CUDA_INFO"
	.sectionflags	@""
	.align	4


	//----- nvinfo : EIATTR_CUDA_API_VERSION
	.align		4
        /*0000*/ 	.byte	0x04, 0x37
        /*0002*/ 	.short	(.L_51 - .L_50)
.L_50:
        /*0004*/ 	.word	0x00000082


	//----- nvinfo : EIATTR_KPARAM_INFO
	.align		4
.L_51:
        /*0008*/ 	.byte	0x04, 0x17
        /*000a*/ 	.short	(.L_53 - .L_52)
.L_52:
        /*000c*/ 	.word	0x00000000
        /*0010*/ 	.short	0x0003
        /*0012*/ 	.short	0x0018
        /*0014*/ 	.byte	0x00, 0xf0, 0x11, 0x00


	//----- nvinfo : EIATTR_KPARAM_INFO
	.align		4
.L_53:
        /*0018*/ 	.byte	0x04, 0x17
        /*001a*/ 	.short	(.L_55 - .L_54)
.L_54:
        /*001c*/ 	.word	0x00000000
        /*0020*/ 	.short	0x0002
        /*0022*/ 	.short	0x0010
        /*0024*/ 	.byte	0x00, 0xf5, 0x21, 0x00


	//----- nvinfo : EIATTR_KPARAM_INFO
	.align		4
.L_55:
        /*0028*/ 	.byte	0x04, 0x17
        /*002a*/ 	.short	(.L_57 - .L_56)
.L_56:
        /*002c*/ 	.word	0x00000000
        /*0030*/ 	.short	0x0001
        /*0032*/ 	.short	0x0008
        /*0034*/ 	.byte	0x00, 0xf5, 0x21, 0x00


	//----- nvinfo : EIATTR_KPARAM_INFO
	.align		4
.L_57:
        /*0038*/ 	.byte	0x04, 0x17
        /*003a*/ 	.short	(.L_59 - .L_58)
.L_58:
        /*003c*/ 	.word	0x00000000
        /*0040*/ 	.short	0x0000
        /*0042*/ 	.short	0x0000
        /*0044*/ 	.byte	0x00, 0xf5, 0x21, 0x00


	//----- nvinfo : EIATTR_SPARSE_MMA_MASK
	.align		4
.L_59:
        /*0048*/ 	.byte	0x03, 0x50
        /*004a*/ 	.short	0x0000


	//----- nvinfo : EIATTR_MAXREG_COUNT
	.align		4
        /*004c*/ 	.byte	0x03, 0x1b
        /*004e*/ 	.short	0x00ff


	//----- nvinfo : EIATTR_MERCURY_ISA_VERSION
	.align		4
        /*0050*/ 	.byte	0x03, 0x5f
        /*0052*/ 	.short	0x0101


	//----- nvinfo : EIATTR_VRC_CTA_INIT_COUNT
	.align		4
        /*0054*/ 	.byte	0x02, 0x4a
	.zero		1
	.zero		1


	//----- nvinfo : EIATTR_EXIT_INSTR_OFFSETS
	.align		4
        /*0058*/ 	.byte	0x04, 0x1c
        /*005a*/ 	.short	(.L_61 - .L_60)


	//   ....[0]....
.L_60:
        /*005c*/ 	.word	0x00000070


	//   ....[1]....
        /*0060*/ 	.word	0x00000130


	//----- nvinfo : EIATTR_CBANK_PARAM_SIZE
	.align		4
.L_61:
        /*0064*/ 	.byte	0x03, 0x19
        /*0066*/ 	.short	0x001c


	//----- nvinfo : EIATTR_PARAM_CBANK
	.align		4
        /*0068*/ 	.byte	0x04, 0x0a
        /*006a*/ 	.short	(.L_63 - .L_62)
	.align		4
.L_62:
        /*006c*/ 	.word	index@(.nv.constant0._Z14kernel_vec_addPKfS0_Pfi)
        /*0070*/ 	.short	0x0380
        /*0072*/ 	.short	0x001c


	//----- nvinfo : EIATTR_SW_WAR
	.align		4
.L_63:
        /*0074*/ 	.byte	0x04, 0x36
        /*0076*/ 	.short	(.L_65 - .L_64)
.L_64:
        /*0078*/ 	.word	0x00000008
.L_65:


//--------------------- .nv.callgraph             --------------------------
	.section	.nv.callgraph,"",@"SHT_CUDA_CALLGRAPH"
	.align	4
	.sectionentsize	8
	.align		4
        /*0000*/ 	.word	0x00000000
	.align		4
        /*0004*/ 	.word	0xffffffff
	.align		4
        /*0008*/ 	.word	0x00000000
	.align		4
        /*000c*/ 	.word	0xfffffffe
	.align		4
        /*0010*/ 	.word	0x00000000
	.align		4
        /*0014*/ 	.word	0xfffffffd
	.align		4
        /*0018*/ 	.word	0x00000000
	.align		4
        /*001c*/ 	.word	0xfffffffc


//--------------------- .text._Z14kernel_vec_mulPKfS0_Pfi --------------------------
	.section	.text._Z14kernel_vec_mulPKfS0_Pfi,"ax",@progbits
	.align	128
        .global         _Z14kernel_vec_mulPKfS0_Pfi
        .type           _Z14kernel_vec_mulPKfS0_Pfi,@function
        .size           _Z14kernel_vec_mulPKfS0_Pfi,(.L_x_3 - _Z14kernel_vec_mulPKfS0_Pfi)
        .other          _Z14kernel_vec_mulPKfS0_Pfi,@"STO_CUDA_ENTRY STV_DEFAULT"
_Z14kernel_vec_mulPKfS0_Pfi:
.text._Z14kernel_vec_mulPKfS0_Pfi:
[----:B------:R-:W-:Y:S01]  /*0000*/  LDC R1, c[0x0][0x37c] ;  /* 0x0000df00ff017b82 */ /* 0x000fe20000000800 */
[----:B------:R-:W0:Y:S07]  /*0010*/  S2R R0, SR_TID.X ;  /* 0x0000000000007919 */ /* 0x000e2e0000002100 */
[----:B------:R-:W0:Y:S01]  /*0020*/  S2UR UR4, SR_CTAID.X ;  /* 0x00000000000479c3 */ /* 0x000e220000002500 */
[----:B------:R-:W1:Y:S07]  /*0030*/  LDCU UR5, c[0x0][0x398] ;  /* 0x00007300ff0577ac */ /* 0x000e6e0008000800 */
[----:B------:R-:W0:Y:S02]  /*0040*/  LDC R9, c[0x0][0x360] ;  /* 0x0000d800ff097b82 */ /* 0x000e240000000800 */
[----:B0-----:R-:W-:-:S05]  /*0050*/  IMAD R9, R9, UR4, R0 ;  /* 0x0000000409097c24 */ /* 0x001fca000f8e0200 */
[----:B-1----:R-:W-:-:S13]  /*0060*/  ISETP.GE.AND P0, PT, R9, UR5, PT ;  /* 0x0000000509007c0c */ /* 0x002fda000bf06270 */
[----:B------:R-:W-:Y:S05]  /*0070*/  @P0 EXIT ;  /* 0x000000000000094d */ /* 0x000fea0003800000 */
[----:B------:R-:W0:Y:S01]  /*0080*/  LDC.64 R2, c[0x0][0x380] ;  /* 0x0000e000ff027b82 */ /* 0x000e220000000a00 */
[----:B------:R-:W1:Y:S07]  /*0090*/  LDCU.64 UR4, c[0x0][0x358] ;  /* 0x00006b00ff0477ac */ /* 0x000e6e0008000a00 */
[----:B------:R-:W2:Y:S08]  /*00a0*/  LDC.64 R4, c[0x0][0x388] ;  /* 0x0000e200ff047b82 */ /* 0x000eb00000000a00 */
[----:B------:R-:W3:Y:S01]  /*00b0*/  LDC.64 R6, c[0x0][0x390] ;  /* 0x0000e400ff067b82 */ /* 0x000ee20000000a00 */
[----:B0-----:R-:W-:-:S06]  /*00c0*/  IMAD.WIDE R2, R9, 0x4, R2 ;  /* 0x0000000409027825 */ /* 0x001fcc00078e0202 */
[----:B-1----:R-:W4:Y:S01]  /*00d0*/  LDG.E R2, desc[UR4][R2.64] ;  /* 0x0000000402027981 */ /* 0x002f22000c1e1900 */
[----:B--2---:R-:W-:-:S06]  /*00e0*/  IMAD.WIDE R4, R9, 0x4, R4 ;  /* 0x0000000409047825 */ /* 0x004fcc00078e0204 */
[----:B------:R-:W4:Y:S01]  /*00f0*/  LDG.E R5, desc[UR4][R4.64] ;  /* 0x0000000404057981 */ /* 0x000f22000c1e1900 */
[----:B---3--:R-:W-:-:S04]  /*0100*/  IMAD.WIDE R6, R9, 0x4, R6 ;  /* 0x0000000409067825 */ /* 0x008fc800078e0206 */
[----:B----4-:R-:W-:-:S05]  /*0110*/  FMUL R9, R2, R5 ;  /* 0x0000000502097220 */ /* 0x010fca0000400000 */
[----:B------:R-:W-:Y:S01]  /*0120*/  STG.E desc[UR4][R6.64], R9 ;  /* 0x0000000906007986 */ /* 0x000fe2000c101904 */
[----:B------:R-:W-:Y:S05]  /*0130*/  EXIT ;  /* 0x000000000000794d */ /* 0x000fea0003800000 */
.L_x_0:
[----:B------:R-:W-:-:S00]  /*0140*/  BRA `(.L_x_0) ;  /* 0xfffffffc00fc7947 */ /* 0x000fc0000383ffff */
[----:B------:R-:W-:-:S00]  /*0150*/  NOP ;  /* 0x0000000000007918 */ /* 0x000fc00000000000 */
        /* <DEDUP_REMOVED lines=10> */
.L_x_3:


//--------------------- .text._Z14kernel_vec_subPKfS0_Pfi --------------------------
	.section	.text._Z14kernel_vec_subPKfS0_Pfi,"ax",@progbits
	.align	128
        .global         _Z14kernel_vec_subPKfS0_Pfi
        .type           _Z14kernel_vec_subPKfS0_Pfi,@function
        .size           _Z14kernel_vec_subPKfS0_Pfi,(.L_x_4 - _Z14kernel_vec_subPKfS0_Pfi)
        .other          _Z14kernel_vec_subPKfS0_Pfi,@"STO_CUDA_ENTRY STV_DEFAULT"
_Z14kernel_vec_subPKfS0_Pfi:
.text._Z14kernel_vec_subPKfS0_Pfi:
        /* <DEDUP_REMOVED lines=17> */
[----:B----4-:R-:W-:-:S05]  /*0110*/  FADD R9, R2, -R5 ;  /* 0x8000000502097221 */ /* 0x010fca0000000000 */
[----:B------:R-:W-:Y:S01]  /*0120*/  STG.E desc[UR4][R6.64], R9 ;  /* 0x0000000906007986 */ /* 0x000fe2000c101904 */
[----:B------:R-:W-:Y:S05]  /*0130*/  EXIT ;  /* 0x000000000000794d */ /* 0x000fea0003800000 */
.L_x_1:
        /* <DEDUP_REMOVED lines=12> */
.L_x_4:


//--------------------- .text._Z14kernel_vec_addPKfS0_Pfi --------------------------
	.section	.text._Z14kernel_vec_addPKfS0_Pfi,"ax",@progbits
	.align	128
        .global         _Z14kernel_vec_addPKfS0_Pfi
        .type           _Z14kernel_vec_addPKfS0_Pfi,@function
        .size           _Z14kernel_vec_addPKfS0_Pfi,(.L_x_5 - _Z14kernel_vec_addPKfS0_Pfi)
        .other          _Z14kernel_vec_addPKfS0_Pfi,@"STO_CUDA_ENTRY STV_DEFAULT"
_Z14kernel_vec_addPKfS0_Pfi:
.text._Z14kernel_vec_addPKfS0_Pfi:
        /* <DEDUP_REMOVED lines=17> */
[----:B----4-:R-:W-:-:S05]  /*0110*/  FADD R9, R2, R5 ;  /* 0x0000000502097221 */ /* 0x010fca0000000000 */
[----:B------:R-:W-:Y:S01]  /*0120*/  STG.E desc[UR4][R6.64], R9 ;  /* 0x0000000906007986 */ /* 0x000fe2000c101904 */
[----:B------:R-:W-:Y:S05]  /*0130*/  EXIT ;  /* 0x000000000000794d */ /* 0x000fea0003800000 */
.L_x_2:
        /* <DEDUP_REMOVED lines=12> */
.L_x_5:


//--------------------- .nv.shared.reserved.0     --------------------------
	.section	.nv.shared.reserved.0,"aw",@nobits
	.weak		__nv_reservedSMEM_offset_0_alias
	.size		__nv_reservedSMEM_offset_0_alias, 0, 64
	.other		__nv_reservedSMEM_offset_0_alias,@"STO_CUDA_RESERVED_SHARED STV_DEFAULT"
__nv_reservedSMEM_offset_0_alias:
	.zero		0
	.zero		64


//--------------------- .nv.constant0._Z14kernel_vec_mulPKfS0_Pfi --------------------------
	.section	.nv.constant0._Z14kernel_vec_mulPKfS0_Pfi,"a",@progbits
	.sectionflags	@""
	.align	4
.nv.constant0._Z14kernel_vec_mulPKfS0_Pfi:
	.zero		924


//--------------------- .nv.constant0._Z14kernel_vec_subPKfS0_Pfi --------------------------
	.section	.nv.constant0._Z14kernel_vec_subPKfS0_Pfi,"a",@progbits
	.sectionflags	@""
	.align	4
.nv.constant0._Z14kernel_vec_subPKfS0_Pfi:
	.zero		924


//--------------------- .nv.constant0._Z14kernel_vec_addPKfS0_Pfi --------------------------
	.section	.nv.constant0._Z14kernel_vec_addPKfS0_Pfi,"a",@progbits
	.sectionflags	@""
	.align	4
.nv.constant0._Z14kernel_vec_addPKfS0_Pfi:
	.zero		924


//--------------------- SYMBOLS --------------------------

	.type		.nv.reservedSmem.offset0,@object
	.size		.nv.reservedSmem.offset0,0x4
